//
// Generated by NVIDIA NVVM Compiler
//
// Compiler Build ID: CL-36424714
// Cuda compilation tools, release 13.0, V13.0.88
// Based on NVVM 20.0.0
//

.version 9.0
.target sm_100
.address_size 64

	// .globl	_Z11add_joutyouPiS_S_S_i

.visible .entry _Z11add_joutyouPiS_S_S_i(
	.param .u64 .ptr .align 1 _Z11add_joutyouPiS_S_S_i_param_0,
	.param .u64 .ptr .align 1 _Z11add_joutyouPiS_S_S_i_param_1,
	.param .u64 .ptr .align 1 _Z11add_joutyouPiS_S_S_i_param_2,
	.param .u64 .ptr .align 1 _Z11add_joutyouPiS_S_S_i_param_3,
	.param .u32 _Z11add_joutyouPiS_S_S_i_param_4
)
{
	.reg .pred 	%p<21>;
	.reg .b32 	%r<31>;
	.reg .b64 	%rd<21>;

	ld.param.u64 	%rd13, [_Z11add_joutyouPiS_S_S_i_param_0];
	ld.param.u64 	%rd14, [_Z11add_joutyouPiS_S_S_i_param_1];
	ld.param.u64 	%rd15, [_Z11add_joutyouPiS_S_S_i_param_2];
	ld.param.u64 	%rd16, [_Z11add_joutyouPiS_S_S_i_param_3];
	ld.param.u32 	%r11, [_Z11add_joutyouPiS_S_S_i_param_4];
	mov.u32 	%r12, %ntid.x;
	mov.u32 	%r13, %ctaid.x;
	mov.u32 	%r14, %tid.x;
	mad.lo.s32 	%r15, %r12, %r13, %r14;
	setp.ge.s32 	%p1, %r15, %r11;
	setp.lt.s32 	%p2, %r11, 1;
	or.pred  	%p3, %p1, %p2;
	@%p3 bra 	$L__BB0_27;
	neg.s32 	%r28, %r11;
	cvta.to.global.u64 	%rd17, %rd13;
	cvta.to.global.u64 	%rd18, %rd14;
	cvta.to.global.u64 	%rd19, %rd15;
	cvta.to.global.u64 	%rd20, %rd16;
$L__BB0_2:
	ld.global.u32 	%r3, [%rd17];
	setp.gt.s32 	%p4, %r3, -1;
	@%p4 bra 	$L__BB0_6;
	setp.eq.s32 	%p7, %r3, -2;
	@%p7 bra 	$L__BB0_28;
	setp.eq.s32 	%p8, %r3, -1;
	@%p8 bra 	$L__BB0_5;
	bra.uni 	$L__BB0_26;
$L__BB0_5:
	ld.global.u32 	%r30, [%rd18];
	bra.uni 	$L__BB0_17;
$L__BB0_6:
	setp.eq.s32 	%p5, %r3, 0;
	@%p5 bra 	$L__BB0_12;
	setp.eq.s32 	%p6, %r3, 1;
	@%p6 bra 	$L__BB0_8;
	bra.uni 	$L__BB0_26;
$L__BB0_8:
	ld.global.u32 	%r7, [%rd18];
	setp.ne.s32 	%p18, %r7, 1;
	@%p18 bra 	$L__BB0_10;
	mov.b32 	%r26, 1;
	st.global.u32 	[%rd19], %r26;
	mov.b32 	%r27, 0;
	st.global.u32 	[%rd20], %r27;
	bra.uni 	$L__BB0_26;
$L__BB0_10:
	setp.eq.s32 	%p19, %r7, 0;
	@%p19 bra 	$L__BB0_11;
	bra.uni 	$L__BB0_26;
$L__BB0_11:
	mov.b32 	%r24, 1;
	st.global.u32 	[%rd19], %r24;
	mov.b32 	%r25, -1;
	st.global.u32 	[%rd20], %r25;
	bra.uni 	$L__BB0_26;
$L__BB0_12:
	ld.global.u32 	%r30, [%rd18];
	setp.eq.s32 	%p9, %r30, 1;
	@%p9 bra 	$L__BB0_11;
	setp.ne.s32 	%p10, %r30, 0;
	@%p10 bra 	$L__BB0_15;
	mov.b32 	%r23, 0;
	st.global.u32 	[%rd19], %r23;
	st.global.u32 	[%rd20], %r23;
	bra.uni 	$L__BB0_26;
$L__BB0_15:
	setp.eq.s32 	%p11, %r3, -2;
	@%p11 bra 	$L__BB0_22;
	setp.ne.s32 	%p12, %r3, -1;
	@%p12 bra 	$L__BB0_26;
$L__BB0_17:
	setp.ne.s32 	%p13, %r30, 1;
	@%p13 bra 	$L__BB0_19;
	mov.b32 	%r22, 0;
	st.global.u32 	[%rd19], %r22;
	st.global.u32 	[%rd20], %r22;
	bra.uni 	$L__BB0_26;
$L__BB0_19:
	setp.ne.s32 	%p14, %r30, 0;
	@%p14 bra 	$L__BB0_21;
	mov.b32 	%r20, 0;
	st.global.u32 	[%rd19], %r20;
	mov.b32 	%r21, -1;
	st.global.u32 	[%rd20], %r21;
	bra.uni 	$L__BB0_26;
$L__BB0_21:
	setp.ne.s32 	%p15, %r3, -2;
	@%p15 bra 	$L__BB0_26;
$L__BB0_22:
	setp.ne.s32 	%p16, %r30, 1;
	@%p16 bra 	$L__BB0_24;
	mov.b32 	%r18, 0;
	st.global.u32 	[%rd19], %r18;
	mov.b32 	%r19, -1;
	st.global.u32 	[%rd20], %r19;
	bra.uni 	$L__BB0_26;
$L__BB0_24:
	setp.ne.s32 	%p17, %r30, 0;
	@%p17 bra 	$L__BB0_26;
	mov.b32 	%r16, -1;
	st.global.u32 	[%rd19], %r16;
	mov.b32 	%r17, 0;
	st.global.u32 	[%rd20], %r17;
$L__BB0_26:
	add.s32 	%r28, %r28, 1;
	setp.ne.s32 	%p20, %r28, 0;
	add.s64 	%rd20, %rd20, 4;
	add.s64 	%rd19, %rd19, 4;
	add.s64 	%rd18, %rd18, 4;
	add.s64 	%rd17, %rd17, 4;
	@%p20 bra 	$L__BB0_2;
$L__BB0_27:
	ret;
$L__BB0_28:
	ld.global.u32 	%r30, [%rd18];
	bra.uni 	$L__BB0_22;

}


// ===== COMPILED SASS (sm_100) =====

	.target	sm_100

	.elftype	@"ET_EXEC"


//--------------------- .note.nv.tkinfo           --------------------------
	.section	.note.nv.tkinfo,"",@"SHT_NOTE"
	.sectionflags	@"SHF_NOTE_NV_TKINFO"
	.tkinfo
        /*0018*/ 	.word	0x00000002
        /*0030*/ 	.string	""
        /*0030*/ 	.string	"ptxas"
        /*0030*/ 	.string	"Cuda compilation tools, release 13.0, V13.0.88"
        /*0030*/ 	.string	"Build cuda_13.0.r13.0/compiler.36424714_0"
        /*0030*/ 	.string	"-arch sm_100 -m 64 "



//--------------------- .note.nv.cuinfo           --------------------------
	.section	.note.nv.cuinfo,"",@"SHT_NOTE"
	.sectionflags	@"SHF_NOTE_NV_CUINFO"
        /*0018*/ 	.short	0x0002
        /*001a*/ 	.short	0x0064
        /*001c*/ 	.short	0x0082
	.zero		2


//--------------------- .nv.info                  --------------------------
	.section	.nv.info,"",@"SHT_CUDA_INFO"
	.align	4


	//----- nvinfo : EIATTR_REGCOUNT
	.align		4
        /*0000*/ 	.byte	0x04, 0x2f
        /*0002*/ 	.short	(.L_1 - .L_0)
	.align		4
.L_0:
        /*0004*/ 	.word	index@(_Z11add_joutyouPiS_S_S_i)
        /*0008*/ 	.word	0x0000000e


	//----- nvinfo : EIATTR_FRAME_SIZE
	.align		4
.L_1:
        /*000c*/ 	.byte	0x04, 0x11
        /*000e*/ 	.short	(.L_3 - .L_2)
	.align		4
.L_2:
        /*0010*/ 	.word	index@(_Z11add_joutyouPiS_S_S_i)
        /*0014*/ 	.word	0x00000000


	//----- nvinfo : EIATTR_MIN_STACK_SIZE
	.align		4
.L_3:
        /*0018*/ 	.byte	0x04, 0x12
        /*001a*/ 	.short	(.L_5 - .L_4)
	.align		4
.L_4:
        /*001c*/ 	.word	index@(_Z11add_joutyouPiS_S_S_i)
        /*0020*/ 	.word	0x00000000
.L_5:


//--------------------- .nv.compat                --------------------------
	.section	.nv.compat,"",@"SHT_CUDA_COMPAT_INFO"
	.align	4
        /*0000*/ 	.byte	0x02, 0x09, 0x00, 0x00, 0x02, 0x02, 0x01, 0x00, 0x02, 0x05, 0x05, 0x00, 0x03, 0x07, 0x01, 0x01
        /*0010*/ 	.byte	0x02, 0x03, 0x00, 0x00, 0x02, 0x06, 0x01, 0x00, 0x04, 0x0b, 0x08, 0x00, 0x09, 0x00, 0x00, 0x00
        /*0020*/ 	.byte	0x00, 0x00, 0x00, 0x00


//--------------------- .nv.info._Z11add_joutyouPiS_S_S_i --------------------------
	.section	.nv.info._Z11add_joutyouPiS_S_S_i,"",@"SHT_CUDA_INFO"
	.sectionflags	@""
	.align	4


	//----- nvinfo : EIATTR_CUDA_API_VERSION
	.align		4
        /*0000*/ 	.byte	0x04, 0x37
        /*0002*/ 	.short	(.L_7 - .L_6)
.L_6:
        /*0004*/ 	.word	0x00000082


	//----- nvinfo : EIATTR_KPARAM_INFO
	.align		4
.L_7:
        /*0008*/ 	.byte	0x04, 0x17
        /*000a*/ 	.short	(.L_9 - .L_8)
.L_8:
        /*000c*/ 	.word	0x00000000
        /*0010*/ 	.short	0x0004
        /*0012*/ 	.short	0x0020
        /*0014*/ 	.byte	0x00, 0xf0, 0x11, 0x00


	//----- nvinfo : EIATTR_KPARAM_INFO
	.align		4
.L_9:
        /*0018*/ 	.byte	0x04, 0x17
        /*001a*/ 	.short	(.L_11 - .L_10)
.L_10:
        /*001c*/ 	.word	0x00000000
        /*0020*/ 	.short	0x0003
        /*0022*/ 	.short	0x0018
        /*0024*/ 	.byte	0x00, 0xf5, 0x21, 0x00


	//----- nvinfo : EIATTR_KPARAM_INFO
	.align		4
.L_11:
        /*0028*/ 	.byte	0x04, 0x17
        /*002a*/ 	.short	(.L_13 - .L_12)
.L_12:
        /*002c*/ 	.word	0x00000000
        /*0030*/ 	.short	0x0002
        /*0032*/ 	.short	0x0010
        /*0034*/ 	.byte	0x00, 0xf5, 0x21, 0x00


	//----- nvinfo : EIATTR_KPARAM_INFO
	.align		4
.L_13:
        /*0038*/ 	.byte	0x04, 0x17
        /*003a*/ 	.short	(.L_15 - .L_14)
.L_14:
        /*003c*/ 	.word	0x00000000
        /*0040*/ 	.short	0x0001
        /*0042*/ 	.short	0x0008
        /*0044*/ 	.byte	0x00, 0xf5, 0x21, 0x00


	//----- nvinfo : EIATTR_KPARAM_INFO
	.align		4
.L_15:
        /*0048*/ 	.byte	0x04, 0x17
        /*004a*/ 	.short	(.L_17 - .L_16)
.L_16:
        /*004c*/ 	.word	0x00000000
        /*0050*/ 	.short	0x0000
        /*0052*/ 	.short	0x0000
        /*0054*/ 	.byte	0x00, 0xf5, 0x21, 0x00


	//----- nvinfo : EIATTR_SPARSE_MMA_MASK
	.align		4
.L_17:
        /*0058*/ 	.byte	0x03, 0x50
        /*005a*/ 	.short	0x0000


	//----- nvinfo : EIATTR_MAXREG_COUNT
	.align		4
        /*005c*/ 	.byte	0x03, 0x1b
        /*005e*/ 	.short	0x00ff


	//----- nvinfo : EIATTR_MERCURY_ISA_VERSION
	.align		4
        /*0060*/ 	.byte	0x03, 0x5f
        /*0062*/ 	.short	0x0101


	//----- nvinfo : EIATTR_VRC_CTA_INIT_COUNT
	.align		4
        /*0064*/ 	.byte	0x02, 0x4a
	.zero		1
	.zero		1


	//----- nvinfo : EIATTR_EXIT_INSTR_OFFSETS
	.align		4
        /*0068*/ 	.byte	0x04, 0x1c
        /*006a*/ 	.short	(.L_19 - .L_18)


	//   ....[0]....
.L_18:
        /*006c*/ 	.word	0x00000080


	//   ....[1]....
        /*0070*/ 	.word	0x00000640


	//----- nvinfo : EIATTR_INDIRECT_BRANCH_TARGETS
	.align		4
.L_19:
        /*0074*/ 	.byte	0x04, 0x34
        /*0076*/ 	.short	(.L_21 - .L_20)


	//   ....[0]....
.L_20:
        /*0078*/ 	.word	.L_x_7@srel
        /*007c*/ 	.short	0x0
        /*007e*/ 	.short	0x0
        /*0080*/ 	.word	0x3
        /*0084*/ 	.word	.L_x_8@srel
        /*0088*/ 	.word	.L_x_9@srel
        /*008c*/ 	.word	.L_x_3@srel


	//   ....[1]....
        /*0090*/ 	.word	.L_x_11@srel
        /*0094*/ 	.short	0x0
        /*0096*/ 	.short	0x0
        /*0098*/ 	.word	0x3
        /*009c*/ 	.word	.L_x_12@srel
        /*00a0*/ 	.word	.L_x_13@srel
        /*00a4*/ 	.word	.L_x_3@srel


	//----- nvinfo : EIATTR_CBANK_PARAM_SIZE
	.align		4
.L_21:
        /*00a8*/ 	.byte	0x03, 0x19
        /*00aa*/ 	.short	0x0024


	//----- nvinfo : EIATTR_PARAM_CBANK
	.align		4
        /*00ac*/ 	.byte	0x04, 0x0a
        /*00ae*/ 	.short	(.L_23 - .L_22)
	.align		4
.L_22:
        /*00b0*/ 	.word	index@(.nv.constant0._Z11add_joutyouPiS_S_S_i)
        /*00b4*/ 	.short	0x0380
        /*00b6*/ 	.short	0x0024


	//----- nvinfo : EIATTR_SW_WAR
	.align		4
.L_23:
        /*00b8*/ 	.byte	0x04, 0x36
        /*00ba*/ 	.short	(.L_25 - .L_24)
.L_24:
        /*00bc*/ 	.word	0x00000008
.L_25:


//--------------------- .nv.callgraph             --------------------------
	.section	.nv.callgraph,"",@"SHT_CUDA_CALLGRAPH"
	.align	4
	.sectionentsize	8
	.align		4
        /*0000*/ 	.word	0x00000000
	.align		4
        /*0004*/ 	.word	0xffffffff
	.align		4
        /*0008*/ 	.word	0x00000000
	.align		4
        /*000c*/ 	.word	0xfffffffe
	.align		4
        /*0010*/ 	.word	0x00000000
	.align		4
        /*0014*/ 	.word	0xfffffffd
	.align		4
        /*0018*/ 	.word	0x00000000
	.align		4
        /*001c*/ 	.word	0xfffffffc


//--------------------- .nv.constant2._Z11add_joutyouPiS_S_S_i --------------------------
	.section	.nv.constant2._Z11add_joutyouPiS_S_S_i,"a",@progbits
	.sectionflags	@""
	.align	4
.nv.constant2._Z11add_joutyouPiS_S_S_i:
        /*0000*/ 	.byte	0x60, 0x02, 0x00, 0x00, 0x40, 0x02, 0x00, 0x00, 0xb0, 0x05, 0x00, 0x00, 0x60, 0x03, 0x00, 0x00
        /*0010*/ 	.byte	0xd0, 0x02, 0x00, 0x00, 0xb0, 0x05, 0x00, 0x00


//--------------------- .text._Z11add_joutyouPiS_S_S_i --------------------------
	.section	.text._Z11add_joutyouPiS_S_S_i,"ax",@progbits
	.align	128
        .global         _Z11add_joutyouPiS_S_S_i
        .type           _Z11add_joutyouPiS_S_S_i,@function
        .size           _Z11add_joutyouPiS_S_S_i,(.L_x_15 - _Z11add_joutyouPiS_S_S_i)
        .other          _Z11add_joutyouPiS_S_S_i,@"STO_CUDA_ENTRY STV_DEFAULT"
_Z11add_joutyouPiS_S_S_i:
.text._Z11add_joutyouPiS_S_S_i:
[----:B------:R-:W-:Y:S01]  /*0000*/  LDC R1, c[0x0][0x37c] ;  /* 0x0000df00ff017b82 */ /* 0x000fe20000000800 */
[----:B------:R-:W0:Y:S07]  /*0010*/  S2R R0, SR_CTAID.X ;  /* 0x0000000000007919 */ /* 0x000e2e0000002500 */
[----:B------:R-:W1:Y:S01]  /*0020*/  LDC R11, c[0x0][0x3a0] ;  /* 0x0000e800ff0b7b82 */ /* 0x000e620000000800 */
[----:B------:R-:W0:Y:S01]  /*0030*/  LDCU UR4, c[0x0][0x360] ;  /* 0x00006c00ff0477ac */ /* 0x000e220008000800 */
[----:B------:R-:W0:Y:S01]  /*0040*/  S2R R3, SR_TID.X ;  /* 0x0000000000037919 */ /* 0x000e220000002100 */
[----:B-1----:R-:W-:Y:S01]  /*0050*/  ISETP.GE.AND P0, PT, R11, 0x1, PT ;  /* 0x000000010b00780c */ /* 0x002fe20003f06270 */
[----:B0-----:R-:W-:-:S05]  /*0060*/  IMAD R0, R0, UR4, R3 ;  /* 0x0000000400007c24 */ /* 0x001fca000f8e0203 */
[----:B------:R-:W-:-:S13]  /*0070*/  ISETP.GE.OR P0, PT, R0, R11, !P0 ;  /* 0x0000000b0000720c */ /* 0x000fda0004706670 */
[----:B------:R-:W-:Y:S05]  /*0080*/  @P0 EXIT ;  /* 0x000000000000094d */ /* 0x000fea0003800000 */
[----:B------:R-:W0:Y:S01]  /*0090*/  LDC R9, c[0x0][0x38c] ;  /* 0x0000e300ff097b82 */ /* 0x000e220000000800 */
[----:B------:R-:W1:Y:S01]  /*00a0*/  LDCU UR8, c[0x0][0x388] ;  /* 0x00007100ff0877ac */ /* 0x000e620008000800 */
[----:B------:R-:W-:Y:S01]  /*00b0*/  IMAD.MOV R0, RZ, RZ, -R11 ;  /* 0x000000ffff007224 */ /* 0x000fe200078e0a0b */
[----:B------:R-:W2:Y:S05]  /*00c0*/  LDCU UR9, c[0x0][0x390] ;  /* 0x00007200ff0977ac */ /* 0x000eaa0008000800 */
[----:B------:R-:W3:Y:S01]  /*00d0*/  LDC R5, c[0x0][0x394] ;  /* 0x0000e500ff057b82 */ /* 0x000ee20000000800 */
[----:B------:R-:W4:Y:S01]  /*00e0*/  LDCU UR10, c[0x0][0x398] ;  /* 0x00007300ff0a77ac */ /* 0x000f220008000800 */
[----:B------:R-:W0:Y:S06]  /*00f0*/  LDCU.64 UR4, c[0x0][0x358] ;  /* 0x00006b00ff0477ac */ /* 0x000e2c0008000a00 */
[----:B------:R-:W0:Y:S01]  /*0100*/  LDC R7, c[0x0][0x39c] ;  /* 0x0000e700ff077b82 */ /* 0x000e220000000800 */
[----:B------:R-:W0:Y:S01]  /*0110*/  LDCU.64 UR6, c[0x0][0x380] ;  /* 0x00007000ff0677ac */ /* 0x000e220008000a00 */
[----:B-1----:R-:W-:-:S02]  /*0120*/  IMAD.U32 R8, RZ, RZ, UR8 ;  /* 0x00000008ff087e24 */ /* 0x002fc4000f8e00ff */
[----:B--2---:R-:W-:Y:S02]  /*0130*/  IMAD.U32 R4, RZ, RZ, UR9 ;  /* 0x00000009ff047e24 */ /* 0x004fe4000f8e00ff */
[----:B----4-:R-:W-:-:S07]  /*0140*/  IMAD.U32 R6, RZ, RZ, UR10 ;  /* 0x0000000aff067e24 */ /* 0x010fce000f8e00ff */
.L_x_5:
[----:B0-----:R-:W-:Y:S02]  /*0150*/  IMAD.U32 R2, RZ, RZ, UR6 ;  /* 0x00000006ff027e24 */ /* 0x001fe4000f8e00ff */
[----:B------:R-:W-:-:S05]  /*0160*/  IMAD.U32 R3, RZ, RZ, UR7 ;  /* 0x00000007ff037e24 */ /* 0x000fca000f8e00ff */
[----:B------:R0:W2:Y:S01]  /*0170*/  LDG.E R11, desc[UR4][R2.64] ;  /* 0x00000004020b7981 */ /* 0x0000a2000c1e1900 */
[----:B------:R-:W-:-:S05]  /*0180*/  VIADD R0, R0, 0x1 ;  /* 0x0000000100007836 */ /* 0x000fca0000000000 */
[----:B------:R-:W-:Y:S01]  /*0190*/  ISETP.NE.AND P0, PT, R0, RZ, PT ;  /* 0x000000ff0000720c */ /* 0x000fe20003f05270 */
[----:B0-----:R-:W-:Y:S02]  /*01a0*/  IMAD.MOV.U32 R2, RZ, RZ, R8 ;  /* 0x000000ffff027224 */ /* 0x001fe400078e0008 */
[----:B------:R-:W-:Y:S01]  /*01b0*/  IMAD.MOV.U32 R3, RZ, RZ, R9 ;  /* 0x000000ffff037224 */ /* 0x000fe200078e0009 */
[----:B--2---:R-:W-:-:S13]  /*01c0*/  ISETP.GT.AND P1, PT, R11, -0x1, PT ;  /* 0xffffffff0b00780c */ /* 0x004fda0003f24270 */
[----:B------:R-:W-:Y:S05]  /*01d0*/  @P1 BRA `(.L_x_0) ;  /* 0x0000000000281947 */ /* 0x000fea0003800000 */
[----:B------:R-:W-:-:S05]  /*01e0*/  IMAD.MOV.U32 R8, RZ, RZ, 0x2 ;  /* 0x00000002ff087424 */ /* 0x000fca00078e00ff */
[----:B------:R-:W-:-:S05]  /*01f0*/  VIADDMNMX.U32 R8, R11, R8, 0x2, PT ;  /* 0x000000020b087446 */ /* 0x000fca0003800008 */
[----:B------:R-:W-:-:S04]  /*0200*/  IMAD.SHL.U32 R10, R8, 0x4, RZ ;  /* 0x00000004080a7824 */ /* 0x000fc800078e00ff */
[----:B------:R-:W0:Y:S02]  /*0210*/  LDC R8, c[0x2][R10] ;  /* 0x008000000a087b82 */ /* 0x000e240000000800 */
[----:B0-----:R-:W-:-:S04]  /*0220*/  SHF.R.S32.HI R9, RZ, 0x1f, R8 ;  /* 0x0000001fff097819 */ /* 0x001fc80000011408 */
.L_x_7:
[----:B------:R-:W-:Y:S05]  /*0230*/  BRX R8 -0x240                                     (*"BRANCH_TARGETS .L_x_8,.L_x_9,.L_x_3"*) ;  /* 0xfffffffc08707949 */ /* 0x000fea000383ffff */
.L_x_9:
[----:B------:R0:W5:Y:S01]  /*0240*/  LDG.E R8, desc[UR4][R2.64] ;  /* 0x0000000402087981 */ /* 0x000162000c1e1900 */
[----:B------:R-:W-:Y:S05]  /*0250*/  BRA `(.L_x_1) ;  /* 0x00000000006c7947 */ /* 0x000fea0003800000 */
.L_x_8:
[----:B------:R0:W5:Y:S01]  /*0260*/  LDG.E R8, desc[UR4][R2.64] ;  /* 0x0000000402087981 */ /* 0x000162000c1e1900 */
[----:B------:R-:W-:Y:S05]  /*0270*/  BRA `(.L_x_2) ;  /* 0x0000000000907947 */ /* 0x000fea0003800000 */
.L_x_0:
[----:B------:R-:W-:-:S05]  /*0280*/  VIMNMX.U32 R8, PT, PT, R11, 0x2, PT ;  /* 0x000000020b087848 */ /* 0x000fca0003fe0000 */
[----:B------:R-:W-:-:S04]  /*0290*/  IMAD.SHL.U32 R10, R8, 0x4, RZ ;  /* 0x00000004080a7824 */ /* 0x000fc800078e00ff */
[----:B------:R-:W0:Y:S02]  /*02a0*/  LDC R8, c[0x2][R10+0xc] ;  /* 0x008003000a087b82 */ /* 0x000e240000000800 */
[----:B0-----:R-:W-:-:S04]  /*02b0*/  SHF.R.S32.HI R9, RZ, 0x1f, R8 ;  /* 0x0000001fff097819 */ /* 0x001fc80000011408 */
.L_x_11:
[----:B------:R-:W-:Y:S05]  /*02c0*/  BRX R8 -0x2d0                                     (*"BRANCH_TARGETS .L_x_12,.L_x_13,.L_x_3"*) ;  /* 0xfffffffc084c7949 */ /* 0x000fea000383ffff */
.L_x_13:
[----:B------:R-:W2:Y:S02]  /*02d0*/  LDG.E R8, desc[UR4][R2.64] ;  /* 0x0000000402087981 */ /* 0x000ea4000c1e1900 */
[----:B--2---:R-:W-:-:S13]  /*02e0*/  ISETP.NE.AND P1, PT, R8, 0x1, PT ;  /* 0x000000010800780c */ /* 0x004fda0003f25270 */
[----:B------:R-:W-:-:S05]  /*02f0*/  @!P1 IMAD.MOV.U32 R9, RZ, RZ, 0x1 ;  /* 0x00000001ff099424 */ /* 0x000fca00078e00ff */
[----:B---3--:R0:W-:Y:S04]  /*0300*/  @!P1 STG.E desc[UR4][R4.64], R9 ;  /* 0x0000000904009986 */ /* 0x0081e8000c101904 */
[----:B------:R0:W-:Y:S01]  /*0310*/  @!P1 STG.E desc[UR4][R6.64], RZ ;  /* 0x000000ff06009986 */ /* 0x0001e2000c101904 */
[----:B------:R-:W-:Y:S05]  /*0320*/  @!P1 BRA `(.L_x_3) ;  /* 0x0000000000a09947 */ /* 0x000fea0003800000 */
[----:B------:R-:W-:-:S13]  /*0330*/  ISETP.NE.AND P1, PT, R8, RZ, PT ;  /* 0x000000ff0800720c */ /* 0x000fda0003f25270 */
[----:B------:R-:W-:Y:S05]  /*0340*/  @!P1 BRA `(.L_x_4) ;  /* 0x0000000000889947 */ /* 0x000fea0003800000 */
[----:B------:R-:W-:Y:S05]  /*0350*/  BRA `(.L_x_3) ;  /* 0x0000000000947947 */ /* 0x000fea0003800000 */
.L_x_12:
[----:B------:R-:W2:Y:S02]  /*0360*/  LDG.E R8, desc[UR4][R2.64] ;  /* 0x0000000402087981 */ /* 0x000ea4000c1e1900 */
[----:B--2---:R-:W-:-:S13]  /*0370*/  ISETP.NE.AND P1, PT, R8, 0x1, PT ;  /* 0x000000010800780c */ /* 0x004fda0003f25270 */
[----:B------:R-:W-:Y:S05]  /*0380*/  @!P1 BRA `(.L_x_4) ;  /* 0x0000000000789947 */ /* 0x000fea0003800000 */
[----:B------:R-:W-:-:S13]  /*0390*/  ISETP.NE.AND P1, PT, R8, RZ, PT ;  /* 0x000000ff0800720c */ /* 0x000fda0003f25270 */
[----:B---3--:R0:W-:Y:S04]  /*03a0*/  @!P1 STG.E desc[UR4][R4.64], RZ ;  /* 0x000000ff04009986 */ /* 0x0081e8000c101904 */
[----:B------:R0:W-:Y:S01]  /*03b0*/  @!P1 STG.E desc[UR4][R6.64], RZ ;  /* 0x000000ff06009986 */ /* 0x0001e2000c101904 */
[----:B------:R-:W-:Y:S05]  /*03c0*/  @!P1 BRA `(.L_x_3) ;  /* 0x0000000000789947 */ /* 0x000fea0003800000 */
[----:B------:R-:W-:-:S13]  /*03d0*/  ISETP.NE.AND P1, PT, R11, -0x2, PT ;  /* 0xfffffffe0b00780c */ /* 0x000fda0003f25270 */
[----:B------:R-:W-:Y:S05]  /*03e0*/  @!P1 BRA `(.L_x_2) ;  /* 0x0000000000349947 */ /* 0x000fea0003800000 */
[----:B------:R-:W-:-:S13]  /*03f0*/  ISETP.NE.AND P1, PT, R11, -0x1, PT ;  /* 0xffffffff0b00780c */ /* 0x000fda0003f25270 */
[----:B------:R-:W-:Y:S05]  /*0400*/  @P1 BRA `(.L_x_3) ;  /* 0x0000000000681947 */ /* 0x000fea0003800000 */
.L_x_1:
[----:B-----5:R-:W-:-:S13]  /*0410*/  ISETP.NE.AND P1, PT, R8, 0x1, PT ;  /* 0x000000010800780c */ /* 0x020fda0003f25270 */
[----:B---3--:R1:W-:Y:S04]  /*0420*/  @!P1 STG.E desc[UR4][R4.64], RZ ;  /* 0x000000ff04009986 */ /* 0x0083e8000c101904 */
[----:B------:R1:W-:Y:S01]  /*0430*/  @!P1 STG.E desc[UR4][R6.64], RZ ;  /* 0x000000ff06009986 */ /* 0x0003e2000c101904 */
[----:B------:R-:W-:Y:S05]  /*0440*/  @!P1 BRA `(.L_x_3) ;  /* 0x0000000000589947 */ /* 0x000fea0003800000 */
[----:B------:R-:W-:-:S13]  /*0450*/  ISETP.NE.AND P1, PT, R8, RZ, PT ;  /* 0x000000ff0800720c */ /* 0x000fda0003f25270 */
[----:B------:R-:W-:Y:S01]  /*0460*/  @!P1 IMAD.MOV.U32 R9, RZ, RZ, -0x1 ;  /* 0xffffffffff099424 */ /* 0x000fe200078e00ff */
[----:B------:R2:W-:Y:S04]  /*0470*/  @!P1 STG.E desc[UR4][R4.64], RZ ;  /* 0x000000ff04009986 */ /* 0x0005e8000c101904 */
[----:B------:R2:W-:Y:S01]  /*0480*/  @!P1 STG.E desc[UR4][R6.64], R9 ;  /* 0x0000000906009986 */ /* 0x0005e2000c101904 */
[----:B------:R-:W-:Y:S05]  /*0490*/  @!P1 BRA `(.L_x_3) ;  /* 0x0000000000449947 */ /* 0x000fea0003800000 */
[----:B------:R-:W-:-:S13]  /*04a0*/  ISETP.NE.AND P1, PT, R11, -0x2, PT ;  /* 0xfffffffe0b00780c */ /* 0x000fda0003f25270 */
[----:B------:R-:W-:Y:S05]  /*04b0*/  @P1 BRA `(.L_x_3) ;  /* 0x00000000003c1947 */ /* 0x000fea0003800000 */
.L_x_2:
[----:B-----5:R-:W-:-:S13]  /*04c0*/  ISETP.NE.AND P1, PT, R8, 0x1, PT ;  /* 0x000000010800780c */ /* 0x020fda0003f25270 */
[----:B--2---:R-:W-:Y:S01]  /*04d0*/  @!P1 IMAD.MOV.U32 R9, RZ, RZ, -0x1 ;  /* 0xffffffffff099424 */ /* 0x004fe200078e00ff */
[----:B---3--:R4:W-:Y:S04]  /*04e0*/  @!P1 STG.E desc[UR4][R4.64], RZ ;  /* 0x000000ff04009986 */ /* 0x0089e8000c101904 */
[----:B------:R4:W-:Y:S01]  /*04f0*/  @!P1 STG.E desc[UR4][R6.64], R9 ;  /* 0x0000000906009986 */ /* 0x0009e2000c101904 */
[----:B------:R-:W-:Y:S05]  /*0500*/  @!P1 BRA `(.L_x_3) ;  /* 0x0000000000289947 */ /* 0x000fea0003800000 */
[----:B------:R-:W-:-:S13]  /*0510*/  ISETP.NE.AND P1, PT, R8, RZ, PT ;  /* 0x000000ff0800720c */ /* 0x000fda0003f25270 */
[----:B------:R-:W-:Y:S05]  /*0520*/  @P1 BRA `(.L_x_3) ;  /* 0x0000000000201947 */ /* 0x000fea0003800000 */
[----:B----4-:R-:W-:-:S05]  /*0530*/  IMAD.MOV.U32 R9, RZ, RZ, -0x1 ;  /* 0xffffffffff097424 */ /* 0x010fca00078e00ff */
[----:B------:R2:W-:Y:S04]  /*0540*/  STG.E desc[UR4][R4.64], R9 ;  /* 0x0000000904007986 */ /* 0x0005e8000c101904 */
[----:B------:R2:W-:Y:S01]  /*0550*/  STG.E desc[UR4][R6.64], RZ ;  /* 0x000000ff06007986 */ /* 0x0005e2000c101904 */
[----:B------:R-:W-:Y:S05]  /*0560*/  BRA `(.L_x_3) ;  /* 0x0000000000107947 */ /* 0x000fea0003800000 */
.L_x_4:
[----:B0-----:R-:W-:Y:S02]  /*0570*/  IMAD.MOV.U32 R9, RZ, RZ, 0x1 ;  /* 0x00000001ff097424 */ /* 0x001fe400078e00ff */
[----:B------:R-:W-:-:S03]  /*0580*/  IMAD.MOV.U32 R11, RZ, RZ, -0x1 ;  /* 0xffffffffff0b7424 */ /* 0x000fc600078e00ff */
[----:B---3--:R0:W-:Y:S04]  /*0590*/  STG.E desc[UR4][R4.64], R9 ;  /* 0x0000000904007986 */ /* 0x0081e8000c101904 */
[----:B------:R0:W-:Y:S02]  /*05a0*/  STG.E desc[UR4][R6.64], R11 ;  /* 0x0000000b06007986 */ /* 0x0001e4000c101904 */
.L_x_3:
[----:B------:R-:W-:Y:S01]  /*05b0*/  UIADD3 UR6, UP0, UPT, UR6, 0x4, URZ ;  /* 0x0000000406067890 */ /* 0x000fe2000ff1e0ff */
[----:B012-4-:R-:W-:Y:S02]  /*05c0*/  IADD3 R6, P1, PT, R6, 0x4, RZ ;  /* 0x0000000406067810 */ /* 0x017fe40007f3e0ff */
[----:B------:R-:W-:Y:S01]  /*05d0*/  IADD3 R4, P2, PT, R4, 0x4, RZ ;  /* 0x0000000404047810 */ /* 0x000fe20007f5e0ff */
[----:B------:R-:W-:Y:S01]  /*05e0*/  UIADD3.X UR7, UPT, UPT, URZ, UR7, URZ, UP0, !UPT ;  /* 0x00000007ff077290 */ /* 0x000fe200087fe4ff */
[----:B------:R-:W-:Y:S01]  /*05f0*/  IADD3 R8, P3, PT, R2, 0x4, RZ ;  /* 0x0000000402087810 */ /* 0x000fe20007f7e0ff */
[----:B------:R-:W-:Y:S02]  /*0600*/  IMAD.X R7, RZ, RZ, R7, P1 ;  /* 0x000000ffff077224 */ /* 0x000fe400008e0607 */
[----:B---3--:R-:W-:Y:S02]  /*0610*/  IMAD.X R5, RZ, RZ, R5, P2 ;  /* 0x000000ffff057224 */ /* 0x008fe400010e0605 */
[----:B------:R-:W-:Y:S01]  /*0620*/  IMAD.X R9, RZ, RZ, R3, P3 ;  /* 0x000000ffff097224 */ /* 0x000fe200018e0603 */
[----:B------:R-:W-:Y:S07]  /*0630*/  @P0 BRA `(.L_x_5) ;  /* 0xfffffff800c40947 */ /* 0x000fee000383ffff */
[----:B------:R-:W-:Y:S05]  /*0640*/  EXIT ;  /* 0x000000000000794d */ /* 0x000fea0003800000 */
.L_x_6:
[----:B------:R-:W-:-:S00]  /*0650*/  BRA `(.L_x_6) ;  /* 0xfffffffc00fc7947 */ /* 0x000fc0000383ffff */
[----:B------:R-:W-:-:S00]  /*0660*/  NOP ;  /* 0x0000000000007918 */ /* 0x000fc00000000000 */
        /* <DEDUP_REMOVED lines=9> */
.L_x_15:


//--------------------- .nv.shared.reserved.0     --------------------------
	.section	.nv.shared.reserved.0,"aw",@nobits
	.weak		__nv_reservedSMEM_offset_0_alias
	.size		__nv_reservedSMEM_offset_0_alias, 0, 64
	.other		__nv_reservedSMEM_offset_0_alias,@"STO_CUDA_RESERVED_SHARED STV_DEFAULT"
__nv_reservedSMEM_offset_0_alias:
	.zero		0
	.zero		64


//--------------------- .nv.constant0._Z11add_joutyouPiS_S_S_i --------------------------
	.section	.nv.constant0._Z11add_joutyouPiS_S_S_i,"a",@progbits
	.sectionflags	@""
	.align	4
.nv.constant0._Z11add_joutyouPiS_S_S_i:
	.zero		932


//--------------------- SYMBOLS --------------------------

	.type		.nv.reservedSmem.offset0,@object
	.size		.nv.reservedSmem.offset0,0x4
